//
// Generated by NVIDIA NVVM Compiler
//
// Compiler Build ID: CL-36424714
// Cuda compilation tools, release 13.0, V13.0.88
// Based on NVVM 20.0.0
//

.version 9.0
.target sm_100
.address_size 64

	// .globl	gpu_ht_build_linearprobing

.visible .entry gpu_ht_build_linearprobing(
	.param .u64 .ptr .align 1 gpu_ht_build_linearprobing_param_0,
	.param .u64 gpu_ht_build_linearprobing_param_1,
	.param .u64 .ptr .align 1 gpu_ht_build_linearprobing_param_2,
	.param .u64 .ptr .align 1 gpu_ht_build_linearprobing_param_3,
	.param .u64 gpu_ht_build_linearprobing_param_4
)
{
	.reg .pred 	%p<7>;
	.reg .b32 	%r<7>;
	.reg .b64 	%rd<34>;

	ld.param.u64 	%rd18, [gpu_ht_build_linearprobing_param_0];
	ld.param.u64 	%rd19, [gpu_ht_build_linearprobing_param_1];
	ld.param.u64 	%rd20, [gpu_ht_build_linearprobing_param_2];
	ld.param.u64 	%rd21, [gpu_ht_build_linearprobing_param_3];
	ld.param.u64 	%rd22, [gpu_ht_build_linearprobing_param_4];
	mov.u32 	%r3, %ctaid.x;
	mov.u32 	%r1, %ntid.x;
	mov.u32 	%r4, %tid.x;
	mad.lo.s32 	%r5, %r3, %r1, %r4;
	cvt.u64.u32 	%rd31, %r5;
	setp.le.u64 	%p1, %rd22, %rd31;
	@%p1 bra 	$L__BB0_9;
	setp.eq.s64 	%p2, %rd19, 0;
	mov.u32 	%r6, %nctaid.x;
	mul.lo.s32 	%r2, %r1, %r6;
	@%p2 bra 	$L__BB0_9;
	cvta.to.global.u64 	%rd2, %rd20;
	cvta.to.global.u64 	%rd3, %rd21;
	cvta.to.global.u64 	%rd4, %rd18;
	cvt.u64.u32 	%rd5, %r2;
	add.s64 	%rd23, %rd19, -1;
	and.b64  	%rd6, %rd23, -2;
$L__BB0_3:
	shl.b64 	%rd25, %rd31, 3;
	add.s64 	%rd26, %rd2, %rd25;
	ld.global.nc.u64 	%rd8, [%rd26];
	add.s64 	%rd27, %rd3, %rd25;
	ld.global.nc.u64 	%rd9, [%rd27];
	mul.lo.s64 	%rd33, %rd8, 123456789123456789;
	mov.b64 	%rd32, 0;
$L__BB0_4:
	and.b64  	%rd13, %rd6, %rd33;
	shl.b64 	%rd28, %rd13, 3;
	add.s64 	%rd14, %rd4, %rd28;
	ld.global.u64 	%rd29, [%rd14];
	setp.ne.s64 	%p3, %rd29, -1;
	@%p3 bra 	$L__BB0_7;
	atom.relaxed.global.cas.b64 	%rd30, [%rd14], -1, %rd8;
	setp.ne.s64 	%p4, %rd30, -1;
	@%p4 bra 	$L__BB0_7;
	st.global.u64 	[%rd14+8], %rd9;
	bra.uni 	$L__BB0_8;
$L__BB0_7:
	add.s64 	%rd32, %rd32, 1;
	add.s64 	%rd33, %rd13, 2;
	setp.ne.s64 	%p5, %rd32, %rd19;
	@%p5 bra 	$L__BB0_4;
$L__BB0_8:
	add.s64 	%rd31, %rd31, %rd5;
	setp.lt.u64 	%p6, %rd31, %rd22;
	@%p6 bra 	$L__BB0_3;
$L__BB0_9:
	ret;

}
	// .globl	gpu_ht_probe_aggregate_linearprobing
.visible .entry gpu_ht_probe_aggregate_linearprobing(
	.param .u64 .ptr .align 1 gpu_ht_probe_aggregate_linearprobing_param_0,
	.param .u64 gpu_ht_probe_aggregate_linearprobing_param_1,
	.param .u64 .ptr .align 1 gpu_ht_probe_aggregate_linearprobing_param_2,
	.param .u64 .ptr .align 1 gpu_ht_probe_aggregate_linearprobing_param_3,
	.param .u64 gpu_ht_probe_aggregate_linearprobing_param_4,
	.param .u64 .ptr .align 1 gpu_ht_probe_aggregate_linearprobing_param_5
)
{
	.reg .pred 	%p<7>;
	.reg .b32 	%r<7>;
	.reg .b64 	%rd<37>;

	ld.param.u64 	%rd20, [gpu_ht_probe_aggregate_linearprobing_param_0];
	ld.param.u64 	%rd21, [gpu_ht_probe_aggregate_linearprobing_param_1];
	ld.param.u64 	%rd22, [gpu_ht_probe_aggregate_linearprobing_param_2];
	ld.param.u64 	%rd23, [gpu_ht_probe_aggregate_linearprobing_param_4];
	ld.param.u64 	%rd24, [gpu_ht_probe_aggregate_linearprobing_param_5];
	mov.u32 	%r3, %ctaid.x;
	mov.u32 	%r1, %ntid.x;
	mov.u32 	%r4, %tid.x;
	mad.lo.s32 	%r5, %r3, %r1, %r4;
	cvt.u64.u32 	%rd33, %r5;
	setp.le.u64 	%p1, %rd23, %rd33;
	@%p1 bra 	$L__BB1_9;
	cvta.to.global.u64 	%rd2, %rd24;
	setp.eq.s64 	%p2, %rd21, 0;
	mov.u32 	%r6, %nctaid.x;
	mul.lo.s32 	%r2, %r1, %r6;
	@%p2 bra 	$L__BB1_9;
	shl.b64 	%rd25, %rd33, 3;
	add.s64 	%rd3, %rd2, %rd25;
	cvta.to.global.u64 	%rd4, %rd22;
	cvta.to.global.u64 	%rd5, %rd20;
	cvt.u64.u32 	%rd6, %r2;
	add.s64 	%rd26, %rd21, -1;
	and.b64  	%rd7, %rd26, -2;
$L__BB1_3:
	shl.b64 	%rd27, %rd33, 3;
	add.s64 	%rd28, %rd4, %rd27;
	ld.global.nc.u64 	%rd9, [%rd28];
	mul.lo.s64 	%rd36, %rd9, 123456789123456789;
$L__BB1_4:
	mov.u64 	%rd35, %rd21;
$L__BB1_5:
	and.b64  	%rd14, %rd7, %rd36;
	shl.b64 	%rd29, %rd14, 3;
	add.s64 	%rd30, %rd5, %rd29;
	ld.global.nc.u64 	%rd15, [%rd30];
	setp.eq.s64 	%p3, %rd15, %rd9;
	@%p3 bra 	$L__BB1_10;
	setp.eq.s64 	%p4, %rd15, -1;
	@%p4 bra 	$L__BB1_8;
	add.s64 	%rd36, %rd14, 2;
	add.s64 	%rd35, %rd35, -1;
	setp.eq.s64 	%p5, %rd35, 0;
	@%p5 bra 	$L__BB1_8;
	bra.uni 	$L__BB1_5;
$L__BB1_8:
	add.s64 	%rd33, %rd33, %rd6;
	setp.lt.u64 	%p6, %rd33, %rd23;
	@%p6 bra 	$L__BB1_3;
$L__BB1_9:
	ret;
$L__BB1_10:
	ld.global.u64 	%rd31, [%rd3];
	add.s64 	%rd32, %rd31, 1;
	st.global.u64 	[%rd3], %rd32;
	add.s64 	%rd36, %rd14, 2;
	bra.uni 	$L__BB1_4;

}
	// .globl	gpu_ht_build_perfect
.visible .entry gpu_ht_build_perfect(
	.param .u64 .ptr .align 1 gpu_ht_build_perfect_param_0,
	.param .u64 gpu_ht_build_perfect_param_1,
	.param .u64 .ptr .align 1 gpu_ht_build_perfect_param_2,
	.param .u64 .ptr .align 1 gpu_ht_build_perfect_param_3,
	.param .u64 gpu_ht_build_perfect_param_4
)
{
	.reg .pred 	%p<3>;
	.reg .b32 	%r<7>;
	.reg .b64 	%rd<20>;

	ld.param.u64 	%rd8, [gpu_ht_build_perfect_param_0];
	ld.param.u64 	%rd9, [gpu_ht_build_perfect_param_2];
	ld.param.u64 	%rd10, [gpu_ht_build_perfect_param_3];
	ld.param.u64 	%rd11, [gpu_ht_build_perfect_param_4];
	mov.u32 	%r2, %ctaid.x;
	mov.u32 	%r1, %ntid.x;
	mov.u32 	%r3, %tid.x;
	mad.lo.s32 	%r4, %r2, %r1, %r3;
	cvt.u64.u32 	%rd19, %r4;
	setp.le.u64 	%p1, %rd11, %rd19;
	@%p1 bra 	$L__BB2_3;
	mov.u32 	%r5, %nctaid.x;
	mul.lo.s32 	%r6, %r1, %r5;
	cvt.u64.u32 	%rd2, %r6;
	cvta.to.global.u64 	%rd3, %rd9;
	cvta.to.global.u64 	%rd4, %rd10;
	cvta.to.global.u64 	%rd5, %rd8;
$L__BB2_2:
	shl.b64 	%rd12, %rd19, 3;
	add.s64 	%rd13, %rd3, %rd12;
	ld.global.nc.u64 	%rd14, [%rd13];
	add.s64 	%rd15, %rd4, %rd12;
	ld.global.nc.u64 	%rd16, [%rd15];
	shl.b64 	%rd17, %rd14, 3;
	add.s64 	%rd18, %rd5, %rd17;
	st.global.u64 	[%rd18], %rd14;
	st.global.u64 	[%rd18+8], %rd16;
	add.s64 	%rd19, %rd19, %rd2;
	setp.lt.u64 	%p2, %rd19, %rd11;
	@%p2 bra 	$L__BB2_2;
$L__BB2_3:
	ret;

}
	// .globl	gpu_ht_probe_aggregate_perfect
.visible .entry gpu_ht_probe_aggregate_perfect(
	.param .u64 .ptr .align 1 gpu_ht_probe_aggregate_perfect_param_0,
	.param .u64 gpu_ht_probe_aggregate_perfect_param_1,
	.param .u64 .ptr .align 1 gpu_ht_probe_aggregate_perfect_param_2,
	.param .u64 .ptr .align 1 gpu_ht_probe_aggregate_perfect_param_3,
	.param .u64 gpu_ht_probe_aggregate_perfect_param_4,
	.param .u64 .ptr .align 1 gpu_ht_probe_aggregate_perfect_param_5
)
{
	.reg .pred 	%p<4>;
	.reg .b32 	%r<7>;
	.reg .b64 	%rd<23>;

	ld.param.u64 	%rd8, [gpu_ht_probe_aggregate_perfect_param_0];
	ld.param.u64 	%rd9, [gpu_ht_probe_aggregate_perfect_param_2];
	ld.param.u64 	%rd10, [gpu_ht_probe_aggregate_perfect_param_4];
	ld.param.u64 	%rd11, [gpu_ht_probe_aggregate_perfect_param_5];
	mov.u32 	%r2, %ctaid.x;
	mov.u32 	%r1, %ntid.x;
	mov.u32 	%r3, %tid.x;
	mad.lo.s32 	%r4, %r2, %r1, %r3;
	cvt.u64.u32 	%rd22, %r4;
	setp.le.u64 	%p1, %rd10, %rd22;
	@%p1 bra 	$L__BB3_5;
	cvta.to.global.u64 	%rd12, %rd11;
	shl.b64 	%rd13, %rd22, 3;
	add.s64 	%rd2, %rd12, %rd13;
	mov.u32 	%r5, %nctaid.x;
	mul.lo.s32 	%r6, %r1, %r5;
	cvt.u64.u32 	%rd3, %r6;
	cvta.to.global.u64 	%rd4, %rd9;
	cvta.to.global.u64 	%rd5, %rd8;
$L__BB3_2:
	shl.b64 	%rd14, %rd22, 3;
	add.s64 	%rd15, %rd4, %rd14;
	ld.global.nc.u64 	%rd16, [%rd15];
	shl.b64 	%rd17, %rd16, 3;
	add.s64 	%rd18, %rd5, %rd17;
	ld.global.nc.u64 	%rd19, [%rd18];
	setp.eq.s64 	%p2, %rd19, -1;
	@%p2 bra 	$L__BB3_4;
	ld.global.u64 	%rd20, [%rd2];
	add.s64 	%rd21, %rd20, 1;
	st.global.u64 	[%rd2], %rd21;
$L__BB3_4:
	add.s64 	%rd22, %rd22, %rd3;
	setp.lt.u64 	%p3, %rd22, %rd10;
	@%p3 bra 	$L__BB3_2;
$L__BB3_5:
	ret;

}


// ===== COMPILED SASS (sm_100) =====

	.target	sm_100

	.elftype	@"ET_EXEC"


//--------------------- .note.nv.tkinfo           --------------------------
	.section	.note.nv.tkinfo,"",@"SHT_NOTE"
	.sectionflags	@"SHF_NOTE_NV_TKINFO"
	.tkinfo
        /*0018*/ 	.word	0x00000002
        /*0030*/ 	.string	""
        /*0030*/ 	.string	"ptxas"
        /*0030*/ 	.string	"Cuda compilation tools, release 13.0, V13.0.88"
        /*0030*/ 	.string	"Build cuda_13.0.r13.0/compiler.36424714_0"
        /*0030*/ 	.string	"-arch sm_100 -m 64 "



//--------------------- .note.nv.cuinfo           --------------------------
	.section	.note.nv.cuinfo,"",@"SHT_NOTE"
	.sectionflags	@"SHF_NOTE_NV_CUINFO"
        /*0018*/ 	.short	0x0002
        /*001a*/ 	.short	0x0064
        /*001c*/ 	.short	0x0082
	.zero		2


//--------------------- .nv.info                  --------------------------
	.section	.nv.info,"",@"SHT_CUDA_INFO"
	.align	4


	//----- nvinfo : EIATTR_REGCOUNT
	.align		4
        /*0000*/ 	.byte	0x04, 0x2f
        /*0002*/ 	.short	(.L_1 - .L_0)
	.align		4
.L_0:
        /*0004*/ 	.word	index@(gpu_ht_build_linearprobing)
        /*0008*/ 	.word	0x00000014


	//----- nvinfo : EIATTR_FRAME_SIZE
	.align		4
.L_1:
        /*000c*/ 	.byte	0x04, 0x11
        /*000e*/ 	.short	(.L_3 - .L_2)
	.align		4
.L_2:
        /*0010*/ 	.word	index@(gpu_ht_build_linearprobing)
        /*0014*/ 	.word	0x00000000


	//----- nvinfo : EIATTR_REGCOUNT
	.align		4
.L_3:
        /*0018*/ 	.byte	0x04, 0x2f
        /*001a*/ 	.short	(.L_5 - .L_4)
	.align		4
.L_4:
        /*001c*/ 	.word	index@(gpu_ht_probe_aggregate_linearprobing)
        /*0020*/ 	.word	0x00000012


	//----- nvinfo : EIATTR_FRAME_SIZE
	.align		4
.L_5:
        /*0024*/ 	.byte	0x04, 0x11
        /*0026*/ 	.short	(.L_7 - .L_6)
	.align		4
.L_6:
        /*0028*/ 	.word	index@(gpu_ht_probe_aggregate_linearprobing)
        /*002c*/ 	.word	0x00000000


	//----- nvinfo : EIATTR_REGCOUNT
	.align		4
.L_7:
        /*0030*/ 	.byte	0x04, 0x2f
        /*0032*/ 	.short	(.L_9 - .L_8)
	.align		4
.L_8:
        /*0034*/ 	.word	index@(gpu_ht_build_perfect)
        /*0038*/ 	.word	0x0000000c


	//----- nvinfo : EIATTR_FRAME_SIZE
	.align		4
.L_9:
        /*003c*/ 	.byte	0x04, 0x11
        /*003e*/ 	.short	(.L_11 - .L_10)
	.align		4
.L_10:
        /*0040*/ 	.word	index@(gpu_ht_build_perfect)
        /*0044*/ 	.word	0x00000000


	//----- nvinfo : EIATTR_REGCOUNT
	.align		4
.L_11:
        /*0048*/ 	.byte	0x04, 0x2f
        /*004a*/ 	.short	(.L_13 - .L_12)
	.align		4
.L_12:
        /*004c*/ 	.word	index@(gpu_ht_probe_aggregate_perfect)
        /*0050*/ 	.word	0x0000000e


	//----- nvinfo : EIATTR_FRAME_SIZE
	.align		4
.L_13:
        /*0054*/ 	.byte	0x04, 0x11
        /*0056*/ 	.short	(.L_15 - .L_14)
	.align		4
.L_14:
        /*0058*/ 	.word	index@(gpu_ht_probe_aggregate_perfect)
        /*005c*/ 	.word	0x00000000


	//----- nvinfo : EIATTR_MIN_STACK_SIZE
	.align		4
.L_15:
        /*0060*/ 	.byte	0x04, 0x12
        /*0062*/ 	.short	(.L_17 - .L_16)
	.align		4
.L_16:
        /*0064*/ 	.word	index@(gpu_ht_probe_aggregate_perfect)
        /*0068*/ 	.word	0x00000000


	//----- nvinfo : EIATTR_MIN_STACK_SIZE
	.align		4
.L_17:
        /*006c*/ 	.byte	0x04, 0x12
        /*006e*/ 	.short	(.L_19 - .L_18)
	.align		4
.L_18:
        /*0070*/ 	.word	index@(gpu_ht_build_perfect)
        /*0074*/ 	.word	0x00000000


	//----- nvinfo : EIATTR_MIN_STACK_SIZE
	.align		4
.L_19:
        /*0078*/ 	.byte	0x04, 0x12
        /*007a*/ 	.short	(.L_21 - .L_20)
	.align		4
.L_20:
        /*007c*/ 	.word	index@(gpu_ht_probe_aggregate_linearprobing)
        /*0080*/ 	.word	0x00000000


	//----- nvinfo : EIATTR_MIN_STACK_SIZE
	.align		4
.L_21:
        /*0084*/ 	.byte	0x04, 0x12
        /*0086*/ 	.short	(.L_23 - .L_22)
	.align		4
.L_22:
        /*0088*/ 	.word	index@(gpu_ht_build_linearprobing)
        /*008c*/ 	.word	0x00000000
.L_23:


//--------------------- .nv.compat                --------------------------
	.section	.nv.compat,"",@"SHT_CUDA_COMPAT_INFO"
	.align	4
        /*0000*/ 	.byte	0x02, 0x09, 0x00, 0x00, 0x02, 0x02, 0x01, 0x00, 0x02, 0x05, 0x05, 0x00, 0x03, 0x07, 0x01, 0x01
        /*0010*/ 	.byte	0x02, 0x03, 0x00, 0x00, 0x02, 0x06, 0x01, 0x00, 0x04, 0x0b, 0x08, 0x00, 0x09, 0x00, 0x00, 0x00
        /*0020*/ 	.byte	0x00, 0x00, 0x00, 0x00


//--------------------- .nv.info.gpu_ht_probe_aggregate_perfect --------------------------
	.section	.nv.info.gpu_ht_probe_aggregate_perfect,"",@"SHT_CUDA_INFO"
	.sectionflags	@""
	.align	4


	//----- nvinfo : EIATTR_CUDA_API_VERSION
	.align		4
        /*0000*/ 	.byte	0x04, 0x37
        /*0002*/ 	.short	(.L_25 - .L_24)
.L_24:
        /*0004*/ 	.word	0x00000082


	//----- nvinfo : EIATTR_KPARAM_INFO
	.align		4
.L_25:
        /*0008*/ 	.byte	0x04, 0x17
        /*000a*/ 	.short	(.L_27 - .L_26)
.L_26:
        /*000c*/ 	.word	0x00000000
        /*0010*/ 	.short	0x0005
        /*0012*/ 	.short	0x0028
        /*0014*/ 	.byte	0x00, 0xf5, 0x21, 0x00


	//----- nvinfo : EIATTR_KPARAM_INFO
	.align		4
.L_27:
        /*0018*/ 	.byte	0x04, 0x17
        /*001a*/ 	.short	(.L_29 - .L_28)
.L_28:
        /*001c*/ 	.word	0x00000000
        /*0020*/ 	.short	0x0004
        /*0022*/ 	.short	0x0020
        /*0024*/ 	.byte	0x00, 0xf0, 0x21, 0x00


	//----- nvinfo : EIATTR_KPARAM_INFO
	.align		4
.L_29:
        /*0028*/ 	.byte	0x04, 0x17
        /*002a*/ 	.short	(.L_31 - .L_30)
.L_30:
        /*002c*/ 	.word	0x00000000
        /*0030*/ 	.short	0x0003
        /*0032*/ 	.short	0x0018
        /*0034*/ 	.byte	0x00, 0xf5, 0x21, 0x00


	//----- nvinfo : EIATTR_KPARAM_INFO
	.align		4
.L_31:
        /*0038*/ 	.byte	0x04, 0x17
        /*003a*/ 	.short	(.L_33 - .L_32)
.L_32:
        /*003c*/ 	.word	0x00000000
        /*0040*/ 	.short	0x0002
        /*0042*/ 	.short	0x0010
        /*0044*/ 	.byte	0x00, 0xf5, 0x21, 0x00


	//----- nvinfo : EIATTR_KPARAM_INFO
	.align		4
.L_33:
        /*0048*/ 	.byte	0x04, 0x17
        /*004a*/ 	.short	(.L_35 - .L_34)
.L_34:
        /*004c*/ 	.word	0x00000000
        /*0050*/ 	.short	0x0001
        /*0052*/ 	.short	0x0008
        /*0054*/ 	.byte	0x00, 0xf0, 0x21, 0x00


	//----- nvinfo : EIATTR_KPARAM_INFO
	.align		4
.L_35:
        /*0058*/ 	.byte	0x04, 0x17
        /*005a*/ 	.short	(.L_37 - .L_36)
.L_36:
        /*005c*/ 	.word	0x00000000
        /*0060*/ 	.short	0x0000
        /*0062*/ 	.short	0x0000
        /*0064*/ 	.byte	0x00, 0xf5, 0x21, 0x00


	//----- nvinfo : EIATTR_SPARSE_MMA_MASK
	.align		4
.L_37:
        /*0068*/ 	.byte	0x03, 0x50
        /*006a*/ 	.short	0x0000


	//----- nvinfo : EIATTR_MAXREG_COUNT
	.align		4
        /*006c*/ 	.byte	0x03, 0x1b
        /*006e*/ 	.short	0x00ff


	//----- nvinfo : EIATTR_MERCURY_ISA_VERSION
	.align		4
        /*0070*/ 	.byte	0x03, 0x5f
        /*0072*/ 	.short	0x0101


	//----- nvinfo : EIATTR_VRC_CTA_INIT_COUNT
	.align		4
        /*0074*/ 	.byte	0x02, 0x4a
	.zero		1
	.zero		1


	//----- nvinfo : EIATTR_EXIT_INSTR_OFFSETS
	.align		4
        /*0078*/ 	.byte	0x04, 0x1c
        /*007a*/ 	.short	(.L_39 - .L_38)


	//   ....[0]....
.L_38:
        /*007c*/ 	.word	0x00000080


	//   ....[1]....
        /*0080*/ 	.word	0x00000250


	//----- nvinfo : EIATTR_CRS_STACK_SIZE
	.align		4
.L_39:
        /*0084*/ 	.byte	0x04, 0x1e
        /*0086*/ 	.short	(.L_41 - .L_40)
.L_40:
        /*0088*/ 	.word	0x00000000


	//----- nvinfo : EIATTR_CBANK_PARAM_SIZE
	.align		4
.L_41:
        /*008c*/ 	.byte	0x03, 0x19
        /*008e*/ 	.short	0x0030


	//----- nvinfo : EIATTR_PARAM_CBANK
	.align		4
        /*0090*/ 	.byte	0x04, 0x0a
        /*0092*/ 	.short	(.L_43 - .L_42)
	.align		4
.L_42:
        /*0094*/ 	.word	index@(.nv.constant0.gpu_ht_probe_aggregate_perfect)
        /*0098*/ 	.short	0x0380
        /*009a*/ 	.short	0x0030


	//----- nvinfo : EIATTR_SW_WAR
	.align		4
.L_43:
        /*009c*/ 	.byte	0x04, 0x36
        /*009e*/ 	.short	(.L_45 - .L_44)
.L_44:
        /*00a0*/ 	.word	0x00000008
.L_45:


//--------------------- .nv.info.gpu_ht_build_perfect --------------------------
	.section	.nv.info.gpu_ht_build_perfect,"",@"SHT_CUDA_INFO"
	.sectionflags	@""
	.align	4


	//----- nvinfo : EIATTR_CUDA_API_VERSION
	.align		4
        /*0000*/ 	.byte	0x04, 0x37
        /*0002*/ 	.short	(.L_47 - .L_46)
.L_46:
        /*0004*/ 	.word	0x00000082


	//----- nvinfo : EIATTR_KPARAM_INFO
	.align		4
.L_47:
        /*0008*/ 	.byte	0x04, 0x17
        /*000a*/ 	.short	(.L_49 - .L_48)
.L_48:
        /*000c*/ 	.word	0x00000000
        /*0010*/ 	.short	0x0004
        /*0012*/ 	.short	0x0020
        /*0014*/ 	.byte	0x00, 0xf0, 0x21, 0x00


	//----- nvinfo : EIATTR_KPARAM_INFO
	.align		4
.L_49:
        /*0018*/ 	.byte	0x04, 0x17
        /*001a*/ 	.short	(.L_51 - .L_50)
.L_50:
        /*001c*/ 	.word	0x00000000
        /*0020*/ 	.short	0x0003
        /*0022*/ 	.short	0x0018
        /*0024*/ 	.byte	0x00, 0xf5, 0x21, 0x00


	//----- nvinfo : EIATTR_KPARAM_INFO
	.align		4
.L_51:
        /*0028*/ 	.byte	0x04, 0x17
        /*002a*/ 	.short	(.L_53 - .L_52)
.L_52:
        /*002c*/ 	.word	0x00000000
        /*0030*/ 	.short	0x0002
        /*0032*/ 	.short	0x0010
        /*0034*/ 	.byte	0x00, 0xf5, 0x21, 0x00


	//----- nvinfo : EIATTR_KPARAM_INFO
	.align		4
.L_53:
        /*0038*/ 	.byte	0x04, 0x17
        /*003a*/ 	.short	(.L_55 - .L_54)
.L_54:
        /*003c*/ 	.word	0x00000000
        /*0040*/ 	.short	0x0001
        /*0042*/ 	.short	0x0008
        /*0044*/ 	.byte	0x00, 0xf0, 0x21, 0x00


	//----- nvinfo : EIATTR_KPARAM_INFO
	.align		4
.L_55:
        /*0048*/ 	.byte	0x04, 0x17
        /*004a*/ 	.short	(.L_57 - .L_56)
.L_56:
        /*004c*/ 	.word	0x00000000
        /*0050*/ 	.short	0x0000
        /*0052*/ 	.short	0x0000
        /*0054*/ 	.byte	0x00, 0xf5, 0x21, 0x00


	//----- nvinfo : EIATTR_SPARSE_MMA_MASK
	.align		4
.L_57:
        /*0058*/ 	.byte	0x03, 0x50
        /*005a*/ 	.short	0x0000


	//----- nvinfo : EIATTR_MAXREG_COUNT
	.align		4
        /*005c*/ 	.byte	0x03, 0x1b
        /*005e*/ 	.short	0x00ff


	//----- nvinfo : EIATTR_MERCURY_ISA_VERSION
	.align		4
        /*0060*/ 	.byte	0x03, 0x5f
        /*0062*/ 	.short	0x0101


	//----- nvinfo : EIATTR_VRC_CTA_INIT_COUNT
	.align		4
        /*0064*/ 	.byte	0x02, 0x4a
	.zero		1
	.zero		1


	//----- nvinfo : EIATTR_EXIT_INSTR_OFFSETS
	.align		4
        /*0068*/ 	.byte	0x04, 0x1c
        /*006a*/ 	.short	(.L_59 - .L_58)


	//   ....[0]....
.L_58:
        /*006c*/ 	.word	0x00000080


	//   ....[1]....
        /*0070*/ 	.word	0x00000210


	//----- nvinfo : EIATTR_CRS_STACK_SIZE
	.align		4
.L_59:
        /*0074*/ 	.byte	0x04, 0x1e
        /*0076*/ 	.short	(.L_61 - .L_60)
.L_60:
        /*0078*/ 	.word	0x00000000


	//----- nvinfo : EIATTR_CBANK_PARAM_SIZE
	.align		4
.L_61:
        /*007c*/ 	.byte	0x03, 0x19
        /*007e*/ 	.short	0x0028


	//----- nvinfo : EIATTR_PARAM_CBANK
	.align		4
        /*0080*/ 	.byte	0x04, 0x0a
        /*0082*/ 	.short	(.L_63 - .L_62)
	.align		4
.L_62:
        /*0084*/ 	.word	index@(.nv.constant0.gpu_ht_build_perfect)
        /*0088*/ 	.short	0x0380
        /*008a*/ 	.short	0x0028


	//----- nvinfo : EIATTR_SW_WAR
	.align		4
.L_63:
        /*008c*/ 	.byte	0x04, 0x36
        /*008e*/ 	.short	(.L_65 - .L_64)
.L_64:
        /*0090*/ 	.word	0x00000008
.L_65:


//--------------------- .nv.info.gpu_ht_probe_aggregate_linearprobing --------------------------
	.section	.nv.info.gpu_ht_probe_aggregate_linearprobing,"",@"SHT_CUDA_INFO"
	.sectionflags	@""
	.align	4


	//----- nvinfo : EIATTR_CUDA_API_VERSION
	.align		4
        /*0000*/ 	.byte	0x04, 0x37
        /*0002*/ 	.short	(.L_67 - .L_66)
.L_66:
        /*0004*/ 	.word	0x00000082


	//----- nvinfo : EIATTR_KPARAM_INFO
	.align		4
.L_67:
        /*0008*/ 	.byte	0x04, 0x17
        /*000a*/ 	.short	(.L_69 - .L_68)
.L_68:
        /*000c*/ 	.word	0x00000000
        /*0010*/ 	.short	0x0005
        /*0012*/ 	.short	0x0028
        /*0014*/ 	.byte	0x00, 0xf5, 0x21, 0x00


	//----- nvinfo : EIATTR_KPARAM_INFO
	.align		4
.L_69:
        /*0018*/ 	.byte	0x04, 0x17
        /*001a*/ 	.short	(.L_71 - .L_70)
.L_70:
        /*001c*/ 	.word	0x00000000
        /*0020*/ 	.short	0x0004
        /*0022*/ 	.short	0x0020
        /*0024*/ 	.byte	0x00, 0xf0, 0x21, 0x00


	//----- nvinfo : EIATTR_KPARAM_INFO
	.align		4
.L_71:
        /*0028*/ 	.byte	0x04, 0x17
        /*002a*/ 	.short	(.L_73 - .L_72)
.L_72:
        /*002c*/ 	.word	0x00000000
        /*0030*/ 	.short	0x0003
        /*0032*/ 	.short	0x0018
        /*0034*/ 	.byte	0x00, 0xf5, 0x21, 0x00


	//----- nvinfo : EIATTR_KPARAM_INFO
	.align		4
.L_73:
        /*0038*/ 	.byte	0x04, 0x17
        /*003a*/ 	.short	(.L_75 - .L_74)
.L_74:
        /*003c*/ 	.word	0x00000000
        /*0040*/ 	.short	0x0002
        /*0042*/ 	.short	0x0010
        /*0044*/ 	.byte	0x00, 0xf5, 0x21, 0x00


	//----- nvinfo : EIATTR_KPARAM_INFO
	.align		4
.L_75:
        /*0048*/ 	.byte	0x04, 0x17
        /*004a*/ 	.short	(.L_77 - .L_76)
.L_76:
        /*004c*/ 	.word	0x00000000
        /*0050*/ 	.short	0x0001
        /*0052*/ 	.short	0x0008
        /*0054*/ 	.byte	0x00, 0xf0, 0x21, 0x00


	//----- nvinfo : EIATTR_KPARAM_INFO
	.align		4
.L_77:
        /*0058*/ 	.byte	0x04, 0x17
        /*005a*/ 	.short	(.L_79 - .L_78)
.L_78:
        /*005c*/ 	.word	0x00000000
        /*0060*/ 	.short	0x0000
        /*0062*/ 	.short	0x0000
        /*0064*/ 	.byte	0x00, 0xf5, 0x21, 0x00


	//----- nvinfo : EIATTR_SPARSE_MMA_MASK
	.align		4
.L_79:
        /*0068*/ 	.byte	0x03, 0x50
        /*006a*/ 	.short	0x0000


	//----- nvinfo : EIATTR_MAXREG_COUNT
	.align		4
        /*006c*/ 	.byte	0x03, 0x1b
        /*006e*/ 	.short	0x00ff


	//----- nvinfo : EIATTR_MERCURY_ISA_VERSION
	.align		4
        /*0070*/ 	.byte	0x03, 0x5f
        /*0072*/ 	.short	0x0101


	//----- nvinfo : EIATTR_VRC_CTA_INIT_COUNT
	.align		4
        /*0074*/ 	.byte	0x02, 0x4a
	.zero		1
	.zero		1


	//----- nvinfo : EIATTR_EXIT_INSTR_OFFSETS
	.align		4
        /*0078*/ 	.byte	0x04, 0x1c
        /*007a*/ 	.short	(.L_81 - .L_80)


	//   ....[0]....
.L_80:
        /*007c*/ 	.word	0x00000080


	//   ....[1]....
        /*0080*/ 	.word	0x000000e0


	//   ....[2]....
        /*0084*/ 	.word	0x00000440


	//----- nvinfo : EIATTR_CRS_STACK_SIZE
	.align		4
.L_81:
        /*0088*/ 	.byte	0x04, 0x1e
        /*008a*/ 	.short	(.L_83 - .L_82)
.L_82:
        /*008c*/ 	.word	0x00000000


	//----- nvinfo : EIATTR_CBANK_PARAM_SIZE
	.align		4
.L_83:
        /*0090*/ 	.byte	0x03, 0x19
        /*0092*/ 	.short	0x0030


	//----- nvinfo : EIATTR_PARAM_CBANK
	.align		4
        /*0094*/ 	.byte	0x04, 0x0a
        /*0096*/ 	.short	(.L_85 - .L_84)
	.align		4
.L_84:
        /*0098*/ 	.word	index@(.nv.constant0.gpu_ht_probe_aggregate_linearprobing)
        /*009c*/ 	.short	0x0380
        /*009e*/ 	.short	0x0030


	//----- nvinfo : EIATTR_SW_WAR
	.align		4
.L_85:
        /*00a0*/ 	.byte	0x04, 0x36
        /*00a2*/ 	.short	(.L_87 - .L_86)
.L_86:
        /*00a4*/ 	.word	0x00000008
.L_87:


//--------------------- .nv.info.gpu_ht_build_linearprobing --------------------------
	.section	.nv.info.gpu_ht_build_linearprobing,"",@"SHT_CUDA_INFO"
	.sectionflags	@""
	.align	4


	//----- nvinfo : EIATTR_CUDA_API_VERSION
	.align		4
        /*0000*/ 	.byte	0x04, 0x37
        /*0002*/ 	.short	(.L_89 - .L_88)
.L_88:
        /*0004*/ 	.word	0x00000082


	//----- nvinfo : EIATTR_KPARAM_INFO
	.align		4
.L_89:
        /*0008*/ 	.byte	0x04, 0x17
        /*000a*/ 	.short	(.L_91 - .L_90)
.L_90:
        /*000c*/ 	.word	0x00000000
        /*0010*/ 	.short	0x0004
        /*0012*/ 	.short	0x0020
        /*0014*/ 	.byte	0x00, 0xf0, 0x21, 0x00


	//----- nvinfo : EIATTR_KPARAM_INFO
	.align		4
.L_91:
        /*0018*/ 	.byte	0x04, 0x17
        /*001a*/ 	.short	(.L_93 - .L_92)
.L_92:
        /*001c*/ 	.word	0x00000000
        /*0020*/ 	.short	0x0003
        /*0022*/ 	.short	0x0018
        /*0024*/ 	.byte	0x00, 0xf5, 0x21, 0x00


	//----- nvinfo : EIATTR_KPARAM_INFO
	.align		4
.L_93:
        /*0028*/ 	.byte	0x04, 0x17
        /*002a*/ 	.short	(.L_95 - .L_94)
.L_94:
        /*002c*/ 	.word	0x00000000
        /*0030*/ 	.short	0x0002
        /*0032*/ 	.short	0x0010
        /*0034*/ 	.byte	0x00, 0xf5, 0x21, 0x00


	//----- nvinfo : EIATTR_KPARAM_INFO
	.align		4
.L_95:
        /*0038*/ 	.byte	0x04, 0x17
        /*003a*/ 	.short	(.L_97 - .L_96)
.L_96:
        /*003c*/ 	.word	0x00000000
        /*0040*/ 	.short	0x0001
        /*0042*/ 	.short	0x0008
        /*0044*/ 	.byte	0x00, 0xf0, 0x21, 0x00


	//----- nvinfo : EIATTR_KPARAM_INFO
	.align		4
.L_97:
        /*0048*/ 	.byte	0x04, 0x17
        /*004a*/ 	.short	(.L_99 - .L_98)
.L_98:
        /*004c*/ 	.word	0x00000000
        /*0050*/ 	.short	0x0000
        /*0052*/ 	.short	0x0000
        /*0054*/ 	.byte	0x00, 0xf5, 0x21, 0x00


	//----- nvinfo : EIATTR_SPARSE_MMA_MASK
	.align		4
.L_99:
        /*0058*/ 	.byte	0x03, 0x50
        /*005a*/ 	.short	0x0000


	//----- nvinfo : EIATTR_MAXREG_COUNT
	.align		4
        /*005c*/ 	.byte	0x03, 0x1b
        /*005e*/ 	.short	0x00ff


	//----- nvinfo : EIATTR_MERCURY_ISA_VERSION
	.align		4
        /*0060*/ 	.byte	0x03, 0x5f
        /*0062*/ 	.short	0x0101


	//----- nvinfo : EIATTR_VRC_CTA_INIT_COUNT
	.align		4
        /*0064*/ 	.byte	0x02, 0x4a
	.zero		1
	.zero		1


	//----- nvinfo : EIATTR_EXIT_INSTR_OFFSETS
	.align		4
        /*0068*/ 	.byte	0x04, 0x1c
        /*006a*/ 	.short	(.L_101 - .L_100)


	//   ....[0]....
.L_100:
        /*006c*/ 	.word	0x00000080


	//   ....[1]....
        /*0070*/ 	.word	0x000000e0


	//   ....[2]....
        /*0074*/ 	.word	0x00000460


	//----- nvinfo : EIATTR_CRS_STACK_SIZE
	.align		4
.L_101:
        /*0078*/ 	.byte	0x04, 0x1e
        /*007a*/ 	.short	(.L_103 - .L_102)
.L_102:
        /*007c*/ 	.word	0x00000000


	//----- nvinfo : EIATTR_CBANK_PARAM_SIZE
	.align		4
.L_103:
        /*0080*/ 	.byte	0x03, 0x19
        /*0082*/ 	.short	0x0028


	//----- nvinfo : EIATTR_PARAM_CBANK
	.align		4
        /*0084*/ 	.byte	0x04, 0x0a
        /*0086*/ 	.short	(.L_105 - .L_104)
	.align		4
.L_104:
        /*0088*/ 	.word	index@(.nv.constant0.gpu_ht_build_linearprobing)
        /*008c*/ 	.short	0x0380
        /*008e*/ 	.short	0x0028


	//----- nvinfo : EIATTR_SW_WAR
	.align		4
.L_105:
        /*0090*/ 	.byte	0x04, 0x36
        /*0092*/ 	.short	(.L_107 - .L_106)
.L_106:
        /*0094*/ 	.word	0x00000008
.L_107:


//--------------------- .nv.callgraph             --------------------------
	.section	.nv.callgraph,"",@"SHT_CUDA_CALLGRAPH"
	.align	4
	.sectionentsize	8
	.align		4
        /*0000*/ 	.word	0x00000000
	.align		4
        /*0004*/ 	.word	0xffffffff
	.align		4
        /*0008*/ 	.word	0x00000000
	.align		4
        /*000c*/ 	.word	0xfffffffe
	.align		4
        /*0010*/ 	.word	0x00000000
	.align		4
        /*0014*/ 	.word	0xfffffffd
	.align		4
        /*0018*/ 	.word	0x00000000
	.align		4
        /*001c*/ 	.word	0xfffffffc


//--------------------- .text.gpu_ht_probe_aggregate_perfect --------------------------
	.section	.text.gpu_ht_probe_aggregate_perfect,"ax",@progbits
	.align	128
        .global         gpu_ht_probe_aggregate_perfect
        .type           gpu_ht_probe_aggregate_perfect,@function
        .size           gpu_ht_probe_aggregate_perfect,(.L_x_19 - gpu_ht_probe_aggregate_perfect)
        .other          gpu_ht_probe_aggregate_perfect,@"STO_CUDA_ENTRY STV_DEFAULT"
gpu_ht_probe_aggregate_perfect:
.text.gpu_ht_probe_aggregate_perfect:
[----:B------:R-:W-:Y:S01]  /*0000*/  LDC R1, c[0x0][0x37c] ;  /* 0x0000df00ff017b82 */ /* 0x000fe20000000800 */
[----:B------:R-:W0:Y:S07]  /*0010*/  S2R R3, SR_TID.X ;  /* 0x0000000000037919 */ /* 0x000e2e0000002100 */
[----:B------:R-:W0:Y:S01]  /*0020*/  S2UR UR4, SR_CTAID.X ;  /* 0x00000000000479c3 */ /* 0x000e220000002500 */
[----:B------:R-:W1:Y:S07]  /*0030*/  LDCU.64 UR6, c[0x0][0x3a0] ;  /* 0x00007400ff0677ac */ /* 0x000e6e0008000a00 */
[----:B------:R-:W0:Y:S02]  /*0040*/  LDC R2, c[0x0][0x360] ;  /* 0x0000d800ff027b82 */ /* 0x000e240000000800 */
[----:B0-----:R-:W-:-:S05]  /*0050*/  IMAD R0, R2, UR4, R3 ;  /* 0x0000000402007c24 */ /* 0x001fca000f8e0203 */
[----:B-1----:R-:W-:-:S04]  /*0060*/  ISETP.GE.U32.AND P0, PT, R0, UR6, PT ;  /* 0x0000000600007c0c */ /* 0x002fc8000bf06070 */
[----:B------:R-:W-:-:S13]  /*0070*/  ISETP.GE.U32.AND.EX P0, PT, RZ, UR7, PT, P0 ;  /* 0x00000007ff007c0c */ /* 0x000fda000bf06100 */
[----:B------:R-:W-:Y:S05]  /*0080*/  @P0 EXIT ;  /* 0x000000000000094d */ /* 0x000fea0003800000 */
[----:B------:R-:W0:Y:S01]  /*0090*/  LDCU.64 UR8, c[0x0][0x3a8] ;  /* 0x00007500ff0877ac */ /* 0x000e220008000a00 */
[----:B------:R-:W-:Y:S02]  /*00a0*/  IMAD.MOV.U32 R11, RZ, RZ, R0 ;  /* 0x000000ffff0b7224 */ /* 0x000fe400078e0000 */
[----:B------:R-:W-:Y:S01]  /*00b0*/  IMAD.MOV.U32 R10, RZ, RZ, RZ ;  /* 0x000000ffff0a7224 */ /* 0x000fe200078e00ff */
[----:B------:R-:W1:Y:S01]  /*00c0*/  LDCU UR4, c[0x0][0x370] ;  /* 0x00006e00ff0477ac */ /* 0x000e620008000800 */
[----:B------:R-:W2:Y:S01]  /*00d0*/  LDCU.64 UR6, c[0x0][0x358] ;  /* 0x00006b00ff0677ac */ /* 0x000ea20008000a00 */
[----:B------:R-:W3:Y:S01]  /*00e0*/  LDCU.64 UR14, c[0x0][0x3a0] ;  /* 0x00007400ff0e77ac */ /* 0x000ee20008000a00 */
[----:B------:R-:W4:Y:S01]  /*00f0*/  LDCU.64 UR10, c[0x0][0x390] ;  /* 0x00007200ff0a77ac */ /* 0x000f220008000a00 */
[C---:B0-----:R-:W-:Y:S01]  /*0100*/  LEA R8, P0, R11.reuse, UR8, 0x3 ;  /* 0x000000080b087c11 */ /* 0x041fe2000f8018ff */
[----:B------:R-:W0:Y:S03]  /*0110*/  LDCU.64 UR12, c[0x0][0x380] ;  /* 0x00007000ff0c77ac */ /* 0x000e260008000a00 */
[----:B------:R-:W-:Y:S01]  /*0120*/  LEA.HI.X R9, R11, UR9, R10, 0x3, P0 ;  /* 0x000000090b097c11 */ /* 0x000fe200080f1c0a */
[----:B-12---:R-:W-:-:S08]  /*0130*/  IMAD R0, R2, UR4, RZ ;  /* 0x0000000402007c24 */ /* 0x006fd0000f8e02ff */
.L_x_0:
[----:B----4-:R-:W-:-:S04]  /*0140*/  LEA R4, P0, R11, UR10, 0x3 ;  /* 0x0000000a0b047c11 */ /* 0x010fc8000f8018ff */
[----:B------:R-:W-:-:S05]  /*0150*/  LEA.HI.X R5, R11, UR11, R10, 0x3, P0 ;  /* 0x0000000b0b057c11 */ /* 0x000fca00080f1c0a */
[----:B------:R-:W0:Y:S02]  /*0160*/  LDG.E.64.CONSTANT R2, desc[UR6][R4.64] ;  /* 0x0000000604027981 */ /* 0x000e24000c1e9b00 */
[----:B0-----:R-:W-:-:S04]  /*0170*/  LEA R6, P0, R2, UR12, 0x3 ;  /* 0x0000000c02067c11 */ /* 0x001fc8000f8018ff */
[----:B------:R-:W-:-:S05]  /*0180*/  LEA.HI.X R7, R2, UR13, R3, 0x3, P0 ;  /* 0x0000000d02077c11 */ /* 0x000fca00080f1c03 */
[----:B------:R-:W2:Y:S02]  /*0190*/  LDG.E.64.CONSTANT R2, desc[UR6][R6.64] ;  /* 0x0000000606027981 */ /* 0x000ea4000c1e9b00 */
[----:B--2---:R-:W-:-:S04]  /*01a0*/  ISETP.NE.U32.AND P0, PT, R2, -0x1, PT ;  /* 0xffffffff0200780c */ /* 0x004fc80003f05070 */
[----:B------:R-:W-:-:S13]  /*01b0*/  ISETP.NE.AND.EX P0, PT, R3, -0x1, PT, P0 ;  /* 0xffffffff0300780c */ /* 0x000fda0003f05300 */
[----:B------:R-:W2:Y:S02]  /*01c0*/  @P0 LDG.E.64 R2, desc[UR6][R8.64] ;  /* 0x0000000608020981 */ /* 0x000ea4000c1e1b00 */
[----:B--2---:R-:W-:-:S05]  /*01d0*/  @P0 IADD3 R2, P1, PT, R2, 0x1, RZ ;  /* 0x0000000102020810 */ /* 0x004fca0007f3e0ff */
[----:B------:R-:W-:-:S05]  /*01e0*/  @P0 IMAD.X R3, RZ, RZ, R3, P1 ;  /* 0x000000ffff030224 */ /* 0x000fca00008e0603 */
[----:B------:R1:W-:Y:S01]  /*01f0*/  @P0 STG.E.64 desc[UR6][R8.64], R2 ;  /* 0x0000000208000986 */ /* 0x0003e2000c101b06 */
[----:B------:R-:W-:-:S05]  /*0200*/  IADD3 R11, P0, PT, R0, R11, RZ ;  /* 0x0000000b000b7210 */ /* 0x000fca0007f1e0ff */
[----:B------:R-:W-:Y:S01]  /*0210*/  IMAD.X R10, RZ, RZ, R10, P0 ;  /* 0x000000ffff0a7224 */ /* 0x000fe200000e060a */
[----:B---3--:R-:W-:-:S04]  /*0220*/  ISETP.GE.U32.AND P0, PT, R11, UR14, PT ;  /* 0x0000000e0b007c0c */ /* 0x008fc8000bf06070 */
[----:B------:R-:W-:-:S13]  /*0230*/  ISETP.GE.U32.AND.EX P0, PT, R10, UR15, PT, P0 ;  /* 0x0000000f0a007c0c */ /* 0x000fda000bf06100 */
[----:B-1----:R-:W-:Y:S05]  /*0240*/  @!P0 BRA `(.L_x_0) ;  /* 0xfffffffc00bc8947 */ /* 0x002fea000383ffff */
[----:B------:R-:W-:Y:S05]  /*0250*/  EXIT ;  /* 0x000000000000794d */ /* 0x000fea0003800000 */
.L_x_1:
[----:B------:R-:W-:-:S00]  /*0260*/  BRA `(.L_x_1) ;  /* 0xfffffffc00fc7947 */ /* 0x000fc0000383ffff */
[----:B------:R-:W-:-:S00]  /*0270*/  NOP ;  /* 0x0000000000007918 */ /* 0x000fc00000000000 */
        /* <DEDUP_REMOVED lines=8> */
.L_x_19:


//--------------------- .text.gpu_ht_build_perfect --------------------------
	.section	.text.gpu_ht_build_perfect,"ax",@progbits
	.align	128
        .global         gpu_ht_build_perfect
        .type           gpu_ht_build_perfect,@function
        .size           gpu_ht_build_perfect,(.L_x_20 - gpu_ht_build_perfect)
        .other          gpu_ht_build_perfect,@"STO_CUDA_ENTRY STV_DEFAULT"
gpu_ht_build_perfect:
.text.gpu_ht_build_perfect:
        /* <DEDUP_REMOVED lines=9> */
[----:B------:R-:W0:Y:S01]  /*0090*/  LDCU UR4, c[0x0][0x370] ;  /* 0x00006e00ff0477ac */ /* 0x000e220008000800 */
[----:B------:R-:W-:Y:S02]  /*00a0*/  IMAD.MOV.U32 R9, RZ, RZ, R0 ;  /* 0x000000ffff097224 */ /* 0x000fe400078e0000 */
[----:B------:R-:W-:Y:S01]  /*00b0*/  IMAD.MOV.U32 R8, RZ, RZ, RZ ;  /* 0x000000ffff087224 */ /* 0x000fe200078e00ff */
[----:B------:R-:W1:Y:S01]  /*00c0*/  LDCU.64 UR6, c[0x0][0x358] ;  /* 0x00006b00ff0677ac */ /* 0x000e620008000a00 */
[----:B------:R-:W2:Y:S01]  /*00d0*/  LDCU.64 UR10, c[0x0][0x380] ;  /* 0x00007000ff0a77ac */ /* 0x000ea20008000a00 */
[----:B------:R-:W3:Y:S01]  /*00e0*/  LDCU.128 UR12, c[0x0][0x390] ;  /* 0x00007200ff0c77ac */ /* 0x000ee20008000c00 */
[----:B0-----:R-:W-:-:S07]  /*00f0*/  IMAD R0, R2, UR4, RZ ;  /* 0x0000000402007c24 */ /* 0x001fce000f8e02ff */
.L_x_2:
[C---:B------:R-:W-:Y:S01]  /*0100*/  IMAD.SHL.U32 R4, R9.reuse, 0x8, RZ ;  /* 0x0000000809047824 */ /* 0x040fe200078e00ff */
[----:B------:R-:W-:-:S04]  /*0110*/  SHF.L.U64.HI R5, R9, 0x3, R8 ;  /* 0x0000000309057819 */ /* 0x000fc80000010208 */
[----:B---3--:R-:W-:-:S04]  /*0120*/  IADD3 R2, P0, PT, R4, UR12, RZ ;  /* 0x0000000c04027c10 */ /* 0x008fc8000ff1e0ff */
[----:B------:R-:W-:Y:S02]  /*0130*/  IADD3.X R3, PT, PT, R5, UR13, RZ, P0, !PT ;  /* 0x0000000d05037c10 */ /* 0x000fe400087fe4ff */
[----:B------:R-:W-:-:S04]  /*0140*/  IADD3 R4, P0, PT, R4, UR14, RZ ;  /* 0x0000000e04047c10 */ /* 0x000fc8000ff1e0ff */
[----:B-1----:R-:W2:Y:S01]  /*0150*/  LDG.E.64.CONSTANT R2, desc[UR6][R2.64] ;  /* 0x0000000602027981 */ /* 0x002ea2000c1e9b00 */
[----:B------:R-:W-:-:S06]  /*0160*/  IADD3.X R5, PT, PT, R5, UR15, RZ, P0, !PT ;  /* 0x0000000f05057c10 */ /* 0x000fcc00087fe4ff */
[----:B------:R-:W3:Y:S01]  /*0170*/  LDG.E.64.CONSTANT R4, desc[UR6][R4.64] ;  /* 0x0000000604047981 */ /* 0x000ee2000c1e9b00 */
[----:B--2---:R-:W-:-:S04]  /*0180*/  LEA R6, P0, R2, UR10, 0x3 ;  /* 0x0000000a02067c11 */ /* 0x004fc8000f8018ff */
[----:B------:R-:W-:Y:S02]  /*0190*/  LEA.HI.X R7, R2, UR11, R3, 0x3, P0 ;  /* 0x0000000b02077c11 */ /* 0x000fe400080f1c03 */
[----:B------:R-:W-:-:S03]  /*01a0*/  IADD3 R9, P0, PT, R0, R9, RZ ;  /* 0x0000000900097210 */ /* 0x000fc60007f1e0ff */
[----:B------:R0:W-:Y:S02]  /*01b0*/  STG.E.64 desc[UR6][R6.64], R2 ;  /* 0x0000000206007986 */ /* 0x0001e4000c101b06 */
[----:B------:R-:W-:Y:S01]  /*01c0*/  IMAD.X R8, RZ, RZ, R8, P0 ;  /* 0x000000ffff087224 */ /* 0x000fe200000e0608 */
[----:B------:R-:W-:Y:S01]  /*01d0*/  ISETP.GE.U32.AND P0, PT, R9, UR8, PT ;  /* 0x0000000809007c0c */ /* 0x000fe2000bf06070 */
[----:B---3--:R0:W-:Y:S03]  /*01e0*/  STG.E.64 desc[UR6][R6.64+0x8], R4 ;  /* 0x0000080406007986 */ /* 0x0081e6000c101b06 */
[----:B------:R-:W-:-:S13]  /*01f0*/  ISETP.GE.U32.AND.EX P0, PT, R8, UR9, PT, P0 ;  /* 0x0000000908007c0c */ /* 0x000fda000bf06100 */
[----:B0-----:R-:W-:Y:S05]  /*0200*/  @!P0 BRA `(.L_x_2) ;  /* 0xfffffffc00bc8947 */ /* 0x001fea000383ffff */
[----:B------:R-:W-:Y:S05]  /*0210*/  EXIT ;  /* 0x000000000000794d */ /* 0x000fea0003800000 */
.L_x_3:
        /* <DEDUP_REMOVED lines=14> */
.L_x_20:


//--------------------- .text.gpu_ht_probe_aggregate_linearprobing --------------------------
	.section	.text.gpu_ht_probe_aggregate_linearprobing,"ax",@progbits
	.align	128
        .global         gpu_ht_probe_aggregate_linearprobing
        .type           gpu_ht_probe_aggregate_linearprobing,@function
        .size           gpu_ht_probe_aggregate_linearprobing,(.L_x_21 - gpu_ht_probe_aggregate_linearprobing)
        .other          gpu_ht_probe_aggregate_linearprobing,@"STO_CUDA_ENTRY STV_DEFAULT"
gpu_ht_probe_aggregate_linearprobing:
.text.gpu_ht_probe_aggregate_linearprobing:
        /* <DEDUP_REMOVED lines=9> */
[----:B------:R-:W0:Y:S01]  /*0090*/  LDC.64 R8, c[0x0][0x388] ;  /* 0x0000e200ff087b82 */ /* 0x000e220000000a00 */
[----:B------:R-:W1:Y:S02]  /*00a0*/  LDCU UR4, c[0x0][0x370] ;  /* 0x00006e00ff0477ac */ /* 0x000e640008000800 */
[----:B-1----:R-:W-:Y:S01]  /*00b0*/  IMAD R0, R0, UR4, RZ ;  /* 0x0000000400007c24 */ /* 0x002fe2000f8e02ff */
[----:B0-----:R-:W-:-:S04]  /*00c0*/  ISETP.NE.U32.AND P0, PT, R8, RZ, PT ;  /* 0x000000ff0800720c */ /* 0x001fc80003f05070 */
[----:B------:R-:W-:-:S13]  /*00d0*/  ISETP.NE.AND.EX P0, PT, R9, RZ, PT, P0 ;  /* 0x000000ff0900720c */ /* 0x000fda0003f05300 */
[----:B------:R-:W-:Y:S05]  /*00e0*/  @!P0 EXIT ;  /* 0x000000000000894d */ /* 0x000fea0003800000 */
[----:B------:R-:W0:Y:S01]  /*00f0*/  LDCU.64 UR6, c[0x0][0x3a8] ;  /* 0x00007500ff0677ac */ /* 0x000e220008000a00 */
[----:B------:R-:W-:Y:S01]  /*0100*/  IMAD.MOV.U32 R6, RZ, RZ, RZ ;  /* 0x000000ffff067224 */ /* 0x000fe200078e00ff */
[----:B------:R-:W-:Y:S01]  /*0110*/  IADD3 R8, P1, PT, R8, -0x1, RZ ;  /* 0xffffffff08087810 */ /* 0x000fe20007f3e0ff */
[----:B------:R-:W1:Y:S03]  /*0120*/  LDCU.64 UR4, c[0x0][0x358] ;  /* 0x00006b00ff0477ac */ /* 0x000e660008000a00 */
[----:B------:R-:W-:Y:S02]  /*0130*/  IADD3.X R13, PT, PT, R9, -0x1, RZ, P1, !PT ;  /* 0xffffffff090d7810 */ /* 0x000fe40000ffe4ff */
[----:B0-----:R-:W-:-:S04]  /*0140*/  LEA R2, P0, R7, UR6, 0x3 ;  /* 0x0000000607027c11 */ /* 0x001fc8000f8018ff */
[----:B-1----:R-:W-:-:S09]  /*0150*/  LEA.HI.X R3, R7, UR7, R6, 0x3, P0 ;  /* 0x0000000707037c11 */ /* 0x002fd200080f1c06 */
.L_x_9:
[----:B------:R-:W0:Y:S02]  /*0160*/  LDCU.64 UR6, c[0x0][0x390] ;  /* 0x00007200ff0677ac */ /* 0x000e240008000a00 */
[----:B0-----:R-:W-:-:S04]  /*0170*/  LEA R4, P0, R7, UR6, 0x3 ;  /* 0x0000000607047c11 */ /* 0x001fc8000f8018ff */
[--C-:B------:R-:W-:Y:S01]  /*0180*/  LEA.HI.X R5, R7, UR7, R6.reuse, 0x3, P0 ;  /* 0x0000000707057c11 */ /* 0x100fe200080f1c06 */
[----:B------:R-:W0:Y:S05]  /*0190*/  LDCU.64 UR6, c[0x0][0x3a0] ;  /* 0x00007400ff0677ac */ /* 0x000e2a0008000a00 */
[----:B------:R-:W2:Y:S01]  /*01a0*/  LDG.E.64.CONSTANT R4, desc[UR4][R4.64] ;  /* 0x0000000404047981 */ /* 0x000ea2000c1e9b00 */
[----:B------:R-:W-:Y:S01]  /*01b0*/  IADD3 R7, P0, PT, R0, R7, RZ ;  /* 0x0000000700077210 */ /* 0x000fe20007f1e0ff */
[----:B------:R-:W-:Y:S04]  /*01c0*/  BSSY.RECONVERGENT B0, `(.L_x_4) ;  /* 0x0000026000007945 */ /* 0x000fe80003800200 */
[----:B------:R-:W-:Y:S01]  /*01d0*/  IMAD.X R6, RZ, RZ, R6, P0 ;  /* 0x000000ffff067224 */ /* 0x000fe200000e0606 */
[----:B0-----:R-:W-:-:S04]  /*01e0*/  ISETP.GE.U32.AND P0, PT, R7, UR6, PT ;  /* 0x0000000607007c0c */ /* 0x001fc8000bf06070 */
[----:B------:R-:W-:Y:S01]  /*01f0*/  ISETP.GE.U32.AND.EX P0, PT, R6, UR7, PT, P0 ;  /* 0x0000000706007c0c */ /* 0x000fe2000bf06100 */
[----:B--2---:R-:W-:Y:S02]  /*0200*/  IMAD R9, R5, -0x532fa0eb, RZ ;  /* 0xacd05f1505097824 */ /* 0x004fe400078e02ff */
[----:B------:R-:W-:-:S04]  /*0210*/  IMAD.WIDE.U32 R10, R4, -0x532fa0eb, RZ ;  /* 0xacd05f15040a7825 */ /* 0x000fc800078e00ff */
[----:B------:R-:W-:Y:S02]  /*0220*/  IMAD R15, R4, 0x1b69b4b, R9 ;  /* 0x01b69b4b040f7824 */ /* 0x000fe400078e0209 */
[----:B------:R-:W-:Y:S02]  /*0230*/  IMAD.MOV.U32 R9, RZ, RZ, R10 ;  /* 0x000000ffff097224 */ /* 0x000fe400078e000a */
[----:B------:R-:W-:-:S07]  /*0240*/  IMAD.IADD R12, R11, 0x1, R15 ;  /* 0x000000010b0c7824 */ /* 0x000fce00078e020f */
.L_x_6:
[----:B0-----:R-:W0:Y:S02]  /*0250*/  LDCU.64 UR6, c[0x0][0x388] ;  /* 0x00007100ff0677ac */ /* 0x001e240008000a00 */
[----:B0-----:R-:W-:Y:S02]  /*0260*/  IMAD.U32 R14, RZ, RZ, UR6 ;  /* 0x00000006ff0e7e24 */ /* 0x001fe4000f8e00ff */
[----:B------:R-:W-:-:S07]  /*0270*/  IMAD.U32 R15, RZ, RZ, UR7 ;  /* 0x00000007ff0f7e24 */ /* 0x000fce000f8e00ff */
.L_x_8:
[----:B------:R-:W0:Y:S01]  /*0280*/  LDCU.64 UR6, c[0x0][0x380] ;  /* 0x00007000ff0677ac */ /* 0x000e220008000a00 */
[----:B------:R-:W-:Y:S02]  /*0290*/  LOP3.LUT R9, R9, 0xfffffffe, R8, 0x80, !PT ;  /* 0xfffffffe09097812 */ /* 0x000fe400078e8008 */
[----:B------:R-:W-:Y:S02]  /*02a0*/  LOP3.LUT R12, R13, R12, RZ, 0xc0, !PT ;  /* 0x0000000c0d0c7212 */ /* 0x000fe400078ec0ff */
[----:B0-----:R-:W-:-:S04]  /*02b0*/  LEA R10, P1, R9, UR6, 0x3 ;  /* 0x00000006090a7c11 */ /* 0x001fc8000f8218ff */
[----:B------:R-:W-:-:S06]  /*02c0*/  LEA.HI.X R11, R9, UR7, R12, 0x3, P1 ;  /* 0x00000007090b7c11 */ /* 0x000fcc00088f1c0c */
[----:B------:R-:W2:Y:S02]  /*02d0*/  LDG.E.64.CONSTANT R10, desc[UR4][R10.64] ;  /* 0x000000040a0a7981 */ /* 0x000ea4000c1e9b00 */
[----:B--2---:R-:W-:-:S04]  /*02e0*/  ISETP.NE.U32.AND P1, PT, R10, R4, PT ;  /* 0x000000040a00720c */ /* 0x004fc80003f25070 */
[----:B------:R-:W-:-:S13]  /*02f0*/  ISETP.NE.AND.EX P1, PT, R11, R5, PT, P1 ;  /* 0x000000050b00720c */ /* 0x000fda0003f25310 */
[----:B------:R-:W-:Y:S05]  /*0300*/  @P1 BRA `(.L_x_5) ;  /* 0x00000000001c1947 */ /* 0x000fea0003800000 */
[----:B------:R-:W2:Y:S02]  /*0310*/  LDG.E.64 R10, desc[UR4][R2.64] ;  /* 0x00000004020a7981 */ /* 0x000ea4000c1e1b00 */
[----:B--2---:R-:W-:-:S05]  /*0320*/  IADD3 R10, P1, PT, R10, 0x1, RZ ;  /* 0x000000010a0a7810 */ /* 0x004fca0007f3e0ff */
[----:B------:R-:W-:Y:S01]  /*0330*/  IMAD.X R11, RZ, RZ, R11, P1 ;  /* 0x000000ffff0b7224 */ /* 0x000fe200008e060b */
[----:B------:R-:W-:-:S04]  /*0340*/  IADD3 R9, P1, PT, R9, 0x2, RZ ;  /* 0x0000000209097810 */ /* 0x000fc80007f3e0ff */
[----:B------:R0:W-:Y:S01]  /*0350*/  STG.E.64 desc[UR4][R2.64], R10 ;  /* 0x0000000a02007986 */ /* 0x0001e2000c101b04 */
[----:B------:R-:W-:Y:S01]  /*0360*/  IMAD.X R12, RZ, RZ, R12, P1 ;  /* 0x000000ffff0c7224 */ /* 0x000fe200008e060c */
[----:B------:R-:W-:Y:S07]  /*0370*/  BRA `(.L_x_6) ;  /* 0xfffffffc00b47947 */ /* 0x000fee000383ffff */
.L_x_5:
[----:B------:R-:W-:-:S04]  /*0380*/  ISETP.NE.U32.AND P1, PT, R10, -0x1, PT ;  /* 0xffffffff0a00780c */ /* 0x000fc80003f25070 */
[----:B------:R-:W-:-:S13]  /*0390*/  ISETP.NE.AND.EX P1, PT, R11, -0x1, PT, P1 ;  /* 0xffffffff0b00780c */ /* 0x000fda0003f25310 */
[----:B------:R-:W-:Y:S05]  /*03a0*/  @!P1 BRA `(.L_x_7) ;  /* 0x00000000001c9947 */ /* 0x000fea0003800000 */
[----:B------:R-:W-:Y:S02]  /*03b0*/  IADD3 R14, P1, PT, R14, -0x1, RZ ;  /* 0xffffffff0e0e7810 */ /* 0x000fe40007f3e0ff */
[----:B------:R-:W-:Y:S02]  /*03c0*/  IADD3 R9, P2, PT, R9, 0x2, RZ ;  /* 0x0000000209097810 */ /* 0x000fe40007f5e0ff */
[----:B------:R-:W-:Y:S02]  /*03d0*/  IADD3.X R15, PT, PT, R15, -0x1, RZ, P1, !PT ;  /* 0xffffffff0f0f7810 */ /* 0x000fe40000ffe4ff */
[----:B------:R-:W-:Y:S01]  /*03e0*/  ISETP.NE.U32.AND P1, PT, R14, RZ, PT ;  /* 0x000000ff0e00720c */ /* 0x000fe20003f25070 */
[----:B------:R-:W-:-:S03]  /*03f0*/  IMAD.X R12, RZ, RZ, R12, P2 ;  /* 0x000000ffff0c7224 */ /* 0x000fc600010e060c */
[----:B------:R-:W-:-:S13]  /*0400*/  ISETP.NE.AND.EX P1, PT, R15, RZ, PT, P1 ;  /* 0x000000ff0f00720c */ /* 0x000fda0003f25310 */
[----:B------:R-:W-:Y:S05]  /*0410*/  @P1 BRA `(.L_x_8) ;  /* 0xfffffffc00981947 */ /* 0x000fea000383ffff */
.L_x_7:
[----:B------:R-:W-:Y:S05]  /*0420*/  BSYNC.RECONVERGENT B0 ;  /* 0x0000000000007941 */ /* 0x000fea0003800200 */
.L_x_4:
[----:B------:R-:W-:Y:S05]  /*0430*/  @!P0 BRA `(.L_x_9) ;  /* 0xfffffffc00488947 */ /* 0x000fea000383ffff */
[----:B------:R-:W-:Y:S05]  /*0440*/  EXIT ;  /* 0x000000000000794d */ /* 0x000fea0003800000 */
.L_x_10:
        /* <DEDUP_REMOVED lines=11> */
.L_x_21:


//--------------------- .text.gpu_ht_build_linearprobing --------------------------
	.section	.text.gpu_ht_build_linearprobing,"ax",@progbits
	.align	128
        .global         gpu_ht_build_linearprobing
        .type           gpu_ht_build_linearprobing,@function
        .size           gpu_ht_build_linearprobing,(.L_x_22 - gpu_ht_build_linearprobing)
        .other          gpu_ht_build_linearprobing,@"STO_CUDA_ENTRY STV_DEFAULT"
gpu_ht_build_linearprobing:
.text.gpu_ht_build_linearprobing:
        /* <DEDUP_REMOVED lines=15> */
[----:B------:R-:W-:Y:S01]  /*00f0*/  IADD3 R8, P0, PT, R8, -0x1, RZ ;  /* 0xffffffff08087810 */ /* 0x000fe20007f1e0ff */
[----:B------:R-:W-:Y:S01]  /*0100*/  IMAD.MOV.U32 R10, RZ, RZ, RZ ;  /* 0x000000ffff0a7224 */ /* 0x000fe200078e00ff */
[----:B------:R-:W0:Y:S02]  /*0110*/  LDCU.64 UR4, c[0x0][0x358] ;  /* 0x00006b00ff0477ac */ /* 0x000e240008000a00 */
[----:B------:R-:W-:Y:S01]  /*0120*/  IADD3.X R9, PT, PT, R9, -0x1, RZ, P0, !PT ;  /* 0xffffffff09097810 */ /* 0x000fe200007fe4ff */
[----:B------:R-:W1:Y:S01]  /*0130*/  LDCU.64 UR12, c[0x0][0x388] ;  /* 0x00007100ff0c77ac */ /* 0x000e620008000a00 */
[----:B------:R-:W2:Y:S07]  /*0140*/  LDCU.64 UR6, c[0x0][0x380] ;  /* 0x00007000ff0677ac */ /* 0x000eae0008000a00 */
.L_x_17:
[----:B------:R-:W3:Y:S01]  /*0150*/  LDCU.128 UR8, c[0x0][0x390] ;  /* 0x00007200ff0877ac */ /* 0x000ee20008000c00 */
[C---:B0----5:R-:W-:Y:S01]  /*0160*/  IMAD.SHL.U32 R2, R11.reuse, 0x8, RZ ;  /* 0x000000080b027824 */ /* 0x061fe200078e00ff */
[----:B------:R-:W-:-:S04]  /*0170*/  SHF.L.U64.HI R3, R11, 0x3, R10 ;  /* 0x000000030b037819 */ /* 0x000fc8000001020a */
[----:B---3--:R-:W-:-:S04]  /*0180*/  IADD3 R6, P0, PT, R2, UR8, RZ ;  /* 0x0000000802067c10 */ /* 0x008fc8000ff1e0ff */
[----:B------:R-:W-:Y:S01]  /*0190*/  IADD3.X R7, PT, PT, R3, UR9, RZ, P0, !PT ;  /* 0x0000000903077c10 */ /* 0x000fe200087fe4ff */
[----:B------:R-:W3:Y:S01]  /*01a0*/  LDCU.64 UR8, c[0x0][0x3a0] ;  /* 0x00007400ff0877ac */ /* 0x000ee20008000a00 */
[----:B------:R-:W-:-:S04]  /*01b0*/  IADD3 R2, P0, PT, R2, UR10, RZ ;  /* 0x0000000a02027c10 */ /* 0x000fc8000ff1e0ff */
[----:B0-----:R-:W4:Y:S01]  /*01c0*/  LDG.E.64.CONSTANT R6, desc[UR4][R6.64] ;  /* 0x0000000406067981 */ /* 0x001f22000c1e9b00 */
[----:B------:R-:W-:-:S06]  /*01d0*/  IADD3.X R3, PT, PT, R3, UR11, RZ, P0, !PT ;  /* 0x0000000b03037c10 */ /* 0x000fcc00087fe4ff */
[----:B------:R-:W5:Y:S01]  /*01e0*/  LDG.E.64.CONSTANT R2, desc[UR4][R2.64] ;  /* 0x0000000402027981 */ /* 0x000f62000c1e9b00 */
[----:B------:R-:W-:Y:S01]  /*01f0*/  IADD3 R11, P0, PT, R0, R11, RZ ;  /* 0x0000000b000b7210 */ /* 0x000fe20007f1e0ff */
[----:B------:R-:W-:Y:S01]  /*0200*/  BSSY B0, `(.L_x_11) ;  /* 0x0000024000007945 */ /* 0x000fe20003800000 */
[----:B------:R-:W-:-:S03]  /*0210*/  CS2R R16, SRZ ;  /* 0x0000000000107805 */ /* 0x000fc6000001ff00 */
[----:B------:R-:W-:Y:S01]  /*0220*/  IMAD.X R10, RZ, RZ, R10, P0 ;  /* 0x000000ffff0a7224 */ /* 0x000fe200000e060a */
[----:B---3--:R-:W-:-:S04]  /*0230*/  ISETP.GE.U32.AND P0, PT, R11, UR8, PT ;  /* 0x000000080b007c0c */ /* 0x008fc8000bf06070 */
[----:B------:R-:W-:Y:S01]  /*0240*/  ISETP.GE.U32.AND.EX P0, PT, R10, UR9, PT, P0 ;  /* 0x000000090a007c0c */ /* 0x000fe2000bf06100 */
[----:B----4-:R-:W-:Y:S02]  /*0250*/  IMAD R13, R7, -0x532fa0eb, RZ ;  /* 0xacd05f15070d7824 */ /* 0x010fe400078e02ff */
[----:B------:R-:W-:-:S04]  /*0260*/  IMAD.WIDE.U32 R4, R6, -0x532fa0eb, RZ ;  /* 0xacd05f1506047825 */ /* 0x000fc800078e00ff */
[----:B------:R-:W-:-:S04]  /*0270*/  IMAD R13, R6, 0x1b69b4b, R13 ;  /* 0x01b69b4b060d7824 */ /* 0x000fc800078e020d */
[----:B------:R-:W-:-:S07]  /*0280*/  IMAD.IADD R12, R5, 0x1, R13 ;  /* 0x00000001050c7824 */ /* 0x000fce00078e020d */
.L_x_15:
[----:B------:R-:W-:Y:S02]  /*0290*/  LOP3.LUT R14, R4, 0xfffffffe, R8, 0x80, !PT ;  /* 0xfffffffe040e7812 */ /* 0x000fe400078e8008 */
[----:B------:R-:W-:Y:S02]  /*02a0*/  LOP3.LUT R15, R9, R12, RZ, 0xc0, !PT ;  /* 0x0000000c090f7212 */ /* 0x000fe400078ec0ff */
[----:B--2---:R-:W-:-:S04]  /*02b0*/  LEA R12, P1, R14, UR6, 0x3 ;  /* 0x000000060e0c7c11 */ /* 0x004fc8000f8218ff */
[----:B------:R-:W-:-:S05]  /*02c0*/  LEA.HI.X R13, R14, UR7, R15, 0x3, P1 ;  /* 0x000000070e0d7c11 */ /* 0x000fca00088f1c0f */
[----:B------:R-:W2:Y:S01]  /*02d0*/  LDG.E.64 R4, desc[UR4][R12.64] ;  /* 0x000000040c047981 */ /* 0x000ea2000c1e1b00 */
[----:B------:R-:W-:Y:S05]  /*02e0*/  YIELD ;  /* 0x0000000000007946 */ /* 0x000fea0003800000 */
[----:B------:R-:W-:Y:S01]  /*02f0*/  BSSY.RELIABLE B1, `(.L_x_12) ;  /* 0x000000b000017945 */ /* 0x000fe20003800100 */
[----:B--2---:R-:W-:-:S04]  /*0300*/  ISETP.NE.U32.AND P1, PT, R4, -0x1, PT ;  /* 0xffffffff0400780c */ /* 0x004fc80003f25070 */
[----:B------:R-:W-:-:S13]  /*0310*/  ISETP.NE.AND.EX P1, PT, R5, -0x1, PT, P1 ;  /* 0xffffffff0500780c */ /* 0x000fda0003f25310 */
[----:B------:R-:W-:Y:S05]  /*0320*/  @P1 BRA `(.L_x_13) ;  /* 0x00000000001c1947 */ /* 0x000fea0003800000 */
[----:B------:R-:W-:Y:S02]  /*0330*/  IMAD.MOV.U32 R4, RZ, RZ, -0x1 ;  /* 0xffffffffff047424 */ /* 0x000fe400078e00ff */
[----:B------:R-:W-:-:S06]  /*0340*/  IMAD.MOV.U32 R5, RZ, RZ, -0x1 ;  /* 0xffffffffff057424 */ /* 0x000fcc00078e00ff */
[----:B------:R-:W2:Y:S02]  /*0350*/  ATOMG.E.CAS.64.STRONG.GPU PT, R4, [R12], R4, R6 ;  /* 0x000000040c0473a9 */ /* 0x000ea400001ee506 */
[----:B--2---:R-:W-:-:S04]  /*0360*/  ISETP.NE.U32.AND P1, PT, R4, -0x1, PT ;  /* 0xffffffff0400780c */ /* 0x004fc80003f25070 */
[----:B------:R-:W-:-:S13]  /*0370*/  ISETP.NE.AND.EX P1, PT, R5, -0x1, PT, P1 ;  /* 0xffffffff0500780c */ /* 0x000fda0003f25310 */
[----:B------:R-:W-:Y:S05]  /*0380*/  @!P1 BREAK.RELIABLE B1 ;  /* 0x0000000000019942 */ /* 0x000fea0003800100 */
[----:B------:R-:W-:Y:S05]  /*0390*/  @!P1 BRA `(.L_x_14) ;  /* 0x0000000000249947 */ /* 0x000fea0003800000 */
.L_x_13:
[----:B-1----:R-:W-:Y:S05]  /*03a0*/  BSYNC.RELIABLE B1 ;  /* 0x0000000000017941 */ /* 0x002fea0003800100 */
.L_x_12:
[----:B------:R-:W-:Y:S02]  /*03b0*/  IADD3 R16, P1, PT, R16, 0x1, RZ ;  /* 0x0000000110107810 */ /* 0x000fe40007f3e0ff */
[----:B------:R-:W-:-:S03]  /*03c0*/  IADD3 R4, P2, PT, R14, 0x2, RZ ;  /* 0x000000020e047810 */ /* 0x000fc60007f5e0ff */
[----:B------:R-:W-:Y:S01]  /*03d0*/  IMAD.X R17, RZ, RZ, R17, P1 ;  /* 0x000000ffff117224 */ /* 0x000fe200008e0611 */
[----:B------:R-:W-:Y:S01]  /*03e0*/  ISETP.NE.U32.AND P1, PT, R16, UR12, PT ;  /* 0x0000000c10007c0c */ /* 0x000fe2000bf25070 */
[----:B------:R-:W-:-:S03]  /*03f0*/  IMAD.X R12, RZ, RZ, R15, P2 ;  /* 0x000000ffff0c7224 */ /* 0x000fc600010e060f */
[----:B------:R-:W-:-:S13]  /*0400*/  ISETP.NE.AND.EX P1, PT, R17, UR13, PT, P1 ;  /* 0x0000000d11007c0c */ /* 0x000fda000bf25310 */
[----:B------:R-:W-:Y:S05]  /*0410*/  @P1 BRA `(.L_x_15) ;  /* 0xfffffffc009c1947 */ /* 0x000fea000383ffff */
[----:B------:R-:W-:Y:S05]  /*0420*/  BRA `(.L_x_16) ;  /* 0x0000000000047947 */ /* 0x000fea0003800000 */
.L_x_14:
[----:B-----5:R0:W-:Y:S02]  /*0430*/  STG.E.64 desc[UR4][R12.64+0x8], R2 ;  /* 0x000008020c007986 */ /* 0x0201e4000c101b04 */
.L_x_16:
[----:B-1----:R-:W-:Y:S05]  /*0440*/  BSYNC B0 ;  /* 0x0000000000007941 */ /* 0x002fea0003800000 */
.L_x_11:
[----:B------:R-:W-:Y:S05]  /*0450*/  @!P0 BRA `(.L_x_17) ;  /* 0xfffffffc003c8947 */ /* 0x000fea000383ffff */
[----:B------:R-:W-:Y:S05]  /*0460*/  EXIT ;  /* 0x000000000000794d */ /* 0x000fea0003800000 */
.L_x_18:
        /* <DEDUP_REMOVED lines=9> */
.L_x_22:


//--------------------- .nv.shared.reserved.0     --------------------------
	.section	.nv.shared.reserved.0,"aw",@nobits
	.weak		__nv_reservedSMEM_offset_0_alias
	.size		__nv_reservedSMEM_offset_0_alias, 0, 64
	.other		__nv_reservedSMEM_offset_0_alias,@"STO_CUDA_RESERVED_SHARED STV_DEFAULT"
__nv_reservedSMEM_offset_0_alias:
	.zero		0
	.zero		64


//--------------------- .nv.constant0.gpu_ht_probe_aggregate_perfect --------------------------
	.section	.nv.constant0.gpu_ht_probe_aggregate_perfect,"a",@progbits
	.sectionflags	@""
	.align	4
.nv.constant0.gpu_ht_probe_aggregate_perfect:
	.zero		944


//--------------------- .nv.constant0.gpu_ht_build_perfect --------------------------
	.section	.nv.constant0.gpu_ht_build_perfect,"a",@progbits
	.sectionflags	@""
	.align	4
.nv.constant0.gpu_ht_build_perfect:
	.zero		936


//--------------------- .nv.constant0.gpu_ht_probe_aggregate_linearprobing --------------------------
	.section	.nv.constant0.gpu_ht_probe_aggregate_linearprobing,"a",@progbits
	.sectionflags	@""
	.align	4
.nv.constant0.gpu_ht_probe_aggregate_linearprobing:
	.zero		944


//--------------------- .nv.constant0.gpu_ht_build_linearprobing --------------------------
	.section	.nv.constant0.gpu_ht_build_linearprobing,"a",@progbits
	.sectionflags	@""
	.align	4
.nv.constant0.gpu_ht_build_linearprobing:
	.zero		936


//--------------------- SYMBOLS --------------------------

	.type		.nv.reservedSmem.offset0,@object
	.size		.nv.reservedSmem.offset0,0x4
